//
// Generated by NVIDIA NVVM Compiler
//
// Compiler Build ID: CL-36424714
// Cuda compilation tools, release 13.0, V13.0.88
// Based on NVVM 20.0.0
//

.version 9.0
.target sm_100
.address_size 64

	// .globl	_Z8PrintFoov
.extern .func  (.param .b32 func_retval0) vprintf
(
	.param .b64 vprintf_param_0,
	.param .b64 vprintf_param_1
)
;
.global .attribute(.managed) .align 4 .u32 x;
.global .align 1 .b8 $str[14] = {109, 70, 111, 111, 32, 71, 80, 85, 58, 32, 37, 100, 10};

.visible .entry _Z8PrintFoov()
{
	.local .align 8 .b8 	__local_depot0[8];
	.reg .b64 	%SP;
	.reg .b64 	%SPL;
	.reg .b32 	%r<4>;
	.reg .b64 	%rd<5>;

	mov.u64 	%SPL, __local_depot0;
	cvta.local.u64 	%SP, %SPL;
	add.u64 	%rd1, %SP, 0;
	add.u64 	%rd2, %SPL, 0;
	ld.global.u32 	%r1, [x];
	st.local.u32 	[%rd2], %r1;
	mov.u64 	%rd3, $str;
	cvta.global.u64 	%rd4, %rd3;
	{ // callseq 0, 0
	.param .b64 param0;
	st.param.b64 	[param0], %rd4;
	.param .b64 param1;
	st.param.b64 	[param1], %rd1;
	.param .b32 retval0;
	call.uni (retval0), 
	vprintf, 
	(
	param0, 
	param1
	);
	ld.param.b32 	%r2, [retval0];
	} // callseq 0
	ret;

}


// ===== COMPILED SASS (sm_100) =====

	.target	sm_100

	.elftype	@"ET_EXEC"


//--------------------- .note.nv.tkinfo           --------------------------
	.section	.note.nv.tkinfo,"",@"SHT_NOTE"
	.sectionflags	@"SHF_NOTE_NV_TKINFO"
	.tkinfo
        /*0018*/ 	.word	0x00000002
        /*0030*/ 	.string	""
        /*0030*/ 	.string	"ptxas"
        /*0030*/ 	.string	"Cuda compilation tools, release 13.0, V13.0.88"
        /*0030*/ 	.string	"Build cuda_13.0.r13.0/compiler.36424714_0"
        /*0030*/ 	.string	"-arch sm_100 -m 64 "



//--------------------- .note.nv.cuinfo           --------------------------
	.section	.note.nv.cuinfo,"",@"SHT_NOTE"
	.sectionflags	@"SHF_NOTE_NV_CUINFO"
        /*0018*/ 	.short	0x0002
        /*001a*/ 	.short	0x0064
        /*001c*/ 	.short	0x0082
	.zero		2


//--------------------- .nv.info                  --------------------------
	.section	.nv.info,"",@"SHT_CUDA_INFO"
	.align	4


	//----- nvinfo : EIATTR_REGCOUNT
	.align		4
        /*0000*/ 	.byte	0x04, 0x2f
        /*0002*/ 	.short	(.L_3 - .L_2)
	.align		4
.L_2:
        /*0004*/ 	.word	index@(_Z8PrintFoov)
        /*0008*/ 	.word	0x00000018


	//----- nvinfo : EIATTR_FRAME_SIZE
	.align		4
.L_3:
        /*000c*/ 	.byte	0x04, 0x11
        /*000e*/ 	.short	(.L_5 - .L_4)
	.align		4
.L_4:
        /*0010*/ 	.word	index@(_Z8PrintFoov)
        /*0014*/ 	.word	0x00000008


	//----- nvinfo : EIATTR_MIN_STACK_SIZE
	.align		4
.L_5:
        /*0018*/ 	.byte	0x04, 0x12
        /*001a*/ 	.short	(.L_7 - .L_6)
	.align		4
.L_6:
        /*001c*/ 	.word	index@(_Z8PrintFoov)
        /*0020*/ 	.word	0x00000008
.L_7:


//--------------------- .nv.compat                --------------------------
	.section	.nv.compat,"",@"SHT_CUDA_COMPAT_INFO"
	.align	4
        /*0000*/ 	.byte	0x02, 0x09, 0x00, 0x00, 0x02, 0x02, 0x01, 0x00, 0x02, 0x05, 0x05, 0x00, 0x03, 0x07, 0x01, 0x01
        /*0010*/ 	.byte	0x02, 0x03, 0x00, 0x00, 0x02, 0x06, 0x01, 0x00, 0x04, 0x0b, 0x08, 0x00, 0x09, 0x00, 0x00, 0x00
        /*0020*/ 	.byte	0x00, 0x00, 0x00, 0x00


//--------------------- .nv.info._Z8PrintFoov     --------------------------
	.section	.nv.info._Z8PrintFoov,"",@"SHT_CUDA_INFO"
	.sectionflags	@""
	.align	4


	//----- nvinfo : EIATTR_CUDA_API_VERSION
	.align		4
        /*0000*/ 	.byte	0x04, 0x37
        /*0002*/ 	.short	(.L_9 - .L_8)
.L_8:
        /*0004*/ 	.word	0x00000082


	//----- nvinfo : EIATTR_SPARSE_MMA_MASK
	.align		4
.L_9:
        /*0008*/ 	.byte	0x03, 0x50
        /*000a*/ 	.short	0x0000


	//----- nvinfo : EIATTR_MAXREG_COUNT
	.align		4
        /*000c*/ 	.byte	0x03, 0x1b
        /*000e*/ 	.short	0x00ff


	//----- nvinfo : EIATTR_EXTERNS
	.align		4
        /*0010*/ 	.byte	0x04, 0x0f
        /*0012*/ 	.short	(.L_11 - .L_10)


	//   ....[0]....
	.align		4
.L_10:
        /*0014*/ 	.word	index@(vprintf)


	//----- nvinfo : EIATTR_MERCURY_ISA_VERSION
	.align		4
.L_11:
        /*0018*/ 	.byte	0x03, 0x5f
        /*001a*/ 	.short	0x0101


	//----- nvinfo : EIATTR_VRC_CTA_INIT_COUNT
	.align		4
        /*001c*/ 	.byte	0x02, 0x4a
	.zero		1
	.zero		1


	//----- nvinfo : EIATTR_SYSCALL_OFFSETS
	.align		4
        /*0020*/ 	.byte	0x04, 0x46
        /*0022*/ 	.short	(.L_13 - .L_12)


	//   ....[0]....
.L_12:
        /*0024*/ 	.word	0x00000100


	//----- nvinfo : EIATTR_EXIT_INSTR_OFFSETS
	.align		4
.L_13:
        /*0028*/ 	.byte	0x04, 0x1c
        /*002a*/ 	.short	(.L_15 - .L_14)


	//   ....[0]....
.L_14:
        /*002c*/ 	.word	0x00000110


	//----- nvinfo : EIATTR_SW_WAR
	.align		4
.L_15:
        /*0030*/ 	.byte	0x04, 0x36
        /*0032*/ 	.short	(.L_17 - .L_16)
.L_16:
        /*0034*/ 	.word	0x00000008
.L_17:


//--------------------- .nv.callgraph             --------------------------
	.section	.nv.callgraph,"",@"SHT_CUDA_CALLGRAPH"
	.align	4
	.sectionentsize	8
	.align		4
        /*0000*/ 	.word	0x00000000
	.align		4
        /*0004*/ 	.word	0xffffffff
	.align		4
        /*0008*/ 	.word	index@(_Z8PrintFoov)
	.align		4
        /*000c*/ 	.word	index@(vprintf)
	.align		4
        /*0010*/ 	.word	0x00000000
	.align		4
        /*0014*/ 	.word	0xfffffffe
	.align		4
        /*0018*/ 	.word	0x00000000
	.align		4
        /*001c*/ 	.word	0xfffffffd
	.align		4
        /*0020*/ 	.word	0x00000000
	.align		4
        /*0024*/ 	.word	0xfffffffc


//--------------------- .nv.constant4             --------------------------
	.section	.nv.constant4,"a",@progbits
	.align	8
	.align		8
.nv.constant4:
        /*0000*/ 	.dword	vprintf
	.align		8
        /*0008*/ 	.dword	x
	.align		8
        /*0010*/ 	.dword	$str


//--------------------- .text._Z8PrintFoov        --------------------------
	.section	.text._Z8PrintFoov,"ax",@progbits
	.align	128
        .global         _Z8PrintFoov
        .type           _Z8PrintFoov,@function
        .size           _Z8PrintFoov,(.L_x_2 - _Z8PrintFoov)
        .other          _Z8PrintFoov,@"STO_CUDA_ENTRY STV_DEFAULT"
_Z8PrintFoov:
.text._Z8PrintFoov:
[----:B------:R-:W0:Y:S08]  /*0000*/  LDC R1, c[0x0][0x37c] ;  /* 0x0000df00ff017b82 */ /* 0x000e300000000800 */
[----:B------:R-:W1:Y:S01]  /*0010*/  LDC.64 R2, c[0x4][0x8] ;  /* 0x01000200ff027b82 */ /* 0x000e620000000a00 */
[----:B------:R-:W1:Y:S01]  /*0020*/  LDCU.64 UR4, c[0x0][0x358] ;  /* 0x00006b00ff0477ac */ /* 0x000e620008000a00 */
[----:B0-----:R-:W-:Y:S01]  /*0030*/  VIADD R1, R1, 0xfffffff8 ;  /* 0xfffffff801017836 */ /* 0x001fe20000000000 */
[----:B------:R-:W0:Y:S01]  /*0040*/  LDCU.64 UR6, c[0x4][0x10] ;  /* 0x01000200ff0677ac */ /* 0x000e220008000a00 */
[----:B-1----:R-:W2:Y:S01]  /*0050*/  LDG.E R2, desc[UR4][R2.64] ;  /* 0x0000000402027981 */ /* 0x002ea2000c1e1900 */
[----:B------:R-:W-:Y:S01]  /*0060*/  MOV R0, 0x0 ;  /* 0x0000000000007802 */ /* 0x000fe20000000f00 */
[----:B------:R-:W1:Y:S01]  /*0070*/  LDCU UR4, c[0x0][0x2f8] ;  /* 0x00005f00ff0477ac */ /* 0x000e620008000800 */
[----:B0-----:R-:W-:Y:S01]  /*0080*/  IMAD.U32 R4, RZ, RZ, UR6 ;  /* 0x00000006ff047e24 */ /* 0x001fe2000f8e00ff */
[----:B------:R-:W-:Y:S01]  /*0090*/  MOV R5, UR7 ;  /* 0x0000000700057c02 */ /* 0x000fe20008000f00 */
[----:B------:R0:W3:Y:S01]  /*00a0*/  LDC.64 R8, c[0x4][R0] ;  /* 0x0100000000087b82 */ /* 0x0000e20000000a00 */
[----:B------:R-:W4:Y:S01]  /*00b0*/  LDCU UR5, c[0x0][0x2fc] ;  /* 0x00005f80ff0577ac */ /* 0x000f220008000800 */
[----:B-1----:R-:W-:-:S05]  /*00c0*/  IADD3 R6, P0, PT, R1, UR4, RZ ;  /* 0x0000000401067c10 */ /* 0x002fca000ff1e0ff */
[----:B----4-:R-:W-:Y:S01]  /*00d0*/  IMAD.X R7, RZ, RZ, UR5, P0 ;  /* 0x00000005ff077e24 */ /* 0x010fe200080e06ff */
[----:B--23--:R0:W-:Y:S07]  /*00e0*/  STL [R1], R2 ;  /* 0x0000000201007387 */ /* 0x00c1ee0000100800 */
[----:B------:R-:W-:-:S07]  /*00f0*/  LEPC R20, `(.L_x_0) ;  /* 0x000000001014794e */ /* 0x000fce0000000000 */
[----:B0-----:R-:W-:Y:S05]  /*0100*/  CALL.ABS.NOINC R8 ;  /* 0x0000000008007343 */ /* 0x001fea0003c00000 */
.L_x_0:
[----:B------:R-:W-:Y:S05]  /*0110*/  EXIT ;  /* 0x000000000000794d */ /* 0x000fea0003800000 */
.L_x_1:
[----:B------:R-:W-:-:S00]  /*0120*/  BRA `(.L_x_1) ;  /* 0xfffffffc00fc7947 */ /* 0x000fc0000383ffff */
[----:B------:R-:W-:-:S00]  /*0130*/  NOP ;  /* 0x0000000000007918 */ /* 0x000fc00000000000 */
        /* <DEDUP_REMOVED lines=12> */
.L_x_2:


//--------------------- .nv.global.init           --------------------------
	.section	.nv.global.init,"aw",@progbits
.nv.global.init:
	.type		$str,@object
	.size		$str,(.L_1 - $str)
$str:
        /*0000*/ 	.byte	0x6d, 0x46, 0x6f, 0x6f, 0x20, 0x47, 0x50, 0x55, 0x3a, 0x20, 0x25, 0x64, 0x0a, 0x00
.L_1:


//--------------------- .nv.shared.reserved.0     --------------------------
	.section	.nv.shared.reserved.0,"aw",@nobits
	.weak		__nv_reservedSMEM_offset_0_alias
	.size		__nv_reservedSMEM_offset_0_alias, 0, 64
	.other		__nv_reservedSMEM_offset_0_alias,@"STO_CUDA_RESERVED_SHARED STV_DEFAULT"
__nv_reservedSMEM_offset_0_alias:
	.zero		0
	.zero		64


//--------------------- .nv.global                --------------------------
	.section	.nv.global,"aw",@nobits
	.align	4
.nv.global:
	.type		x,@object
	.size		x,(.L_0 - x)
	.other		x,@"STV_DEFAULT STO_CUDA_MANAGED"
x:
	.zero		4
.L_0:


//--------------------- .nv.constant0._Z8PrintFoov --------------------------
	.section	.nv.constant0._Z8PrintFoov,"a",@progbits
	.sectionflags	@""
	.align	4
.nv.constant0._Z8PrintFoov:
	.zero		896


//--------------------- SYMBOLS --------------------------

	.type		.nv.reservedSmem.offset0,@object
	.size		.nv.reservedSmem.offset0,0x4
	.type		vprintf,@function
